	.headerflags	@"EF_CUDA_TEXMODE_UNIFIED EF_CUDA_64BIT_ADDRESS EF_CUDA_ACCELERATORS EF_CUDA_SM90 EF_CUDA_VIRTUAL_SM(EF_CUDA_SM90)"
	.elftype	@"ET_EXEC"


//--------------------- .nv.info                  --------------------------
	.section	.nv.info,"",@"SHT_CUDA_INFO"
	.align	4


	//----- nvinfo : EIATTR_REGCOUNT
	.align		4
        /*0000*/ 	.byte	0x04, 0x2f
        /*0002*/ 	.short	(.L_1 - .L_0)
	.align		4
.L_0:
        /*0004*/ 	.word	index@(triton_poi_fused__softmax_4)
        /*0008*/ 	.word	0x0000001a


	//----- nvinfo : EIATTR_MIN_STACK_SIZE
	.align		4
.L_1:
        /*000c*/ 	.byte	0x04, 0x12
        /*000e*/ 	.short	(.L_3 - .L_2)
	.align		4
.L_2:
        /*0010*/ 	.word	index@(triton_poi_fused__softmax_4)
        /*0014*/ 	.word	0x00000000


	//----- nvinfo : EIATTR_FRAME_SIZE
	.align		4
.L_3:
        /*0018*/ 	.byte	0x04, 0x11
        /*001a*/ 	.short	(.L_5 - .L_4)
	.align		4
.L_4:
        /*001c*/ 	.word	index@(triton_poi_fused__softmax_4)
        /*0020*/ 	.word	0x00000000


	//----- nvinfo : EIATTR_MIN_STACK_SIZE
	.align		4
.L_5:
        /*0024*/ 	.byte	0x04, 0x12
        /*0026*/ 	.short	(.L_7 - .L_6)
	.align		4
.L_6:
        /*0028*/ 	.word	index@(triton_poi_fused__softmax_4)
        /*002c*/ 	.word	0x00000000
.L_7:


//--------------------- .nv.info.triton_poi_fused__softmax_4 --------------------------
	.section	.nv.info.triton_poi_fused__softmax_4,"",@"SHT_CUDA_INFO"
	.sectionflags	@""
	.align	4


	//----- nvinfo : EIATTR_CUDA_API_VERSION
	.align		4
        /*0000*/ 	.byte	0x04, 0x37
        /*0002*/ 	.short	(.L_9 - .L_8)
.L_8:
        /*0004*/ 	.word	0x0000007c


	//----- nvinfo : EIATTR_KPARAM_INFO
	.align		4
.L_9:
        /*0008*/ 	.byte	0x04, 0x17
        /*000a*/ 	.short	(.L_11 - .L_10)
.L_10:
        /*000c*/ 	.word	0x00000000
        /*0010*/ 	.short	0x0005
        /*0012*/ 	.short	0x0028
        /*0014*/ 	.byte	0x00, 0xf0, 0x11, 0x00


	//----- nvinfo : EIATTR_KPARAM_INFO
	.align		4
.L_11:
        /*0018*/ 	.byte	0x04, 0x17
        /*001a*/ 	.short	(.L_13 - .L_12)
.L_12:
        /*001c*/ 	.word	0x00000000
        /*0020*/ 	.short	0x0004
        /*0022*/ 	.short	0x0020
        /*0024*/ 	.byte	0x00, 0xf4, 0x21, 0x00


	//----- nvinfo : EIATTR_KPARAM_INFO
	.align		4
.L_13:
        /*0028*/ 	.byte	0x04, 0x17
        /*002a*/ 	.short	(.L_15 - .L_14)
.L_14:
        /*002c*/ 	.word	0x00000000
        /*0030*/ 	.short	0x0003
        /*0032*/ 	.short	0x0018
        /*0034*/ 	.byte	0x00, 0xf4, 0x21, 0x00


	//----- nvinfo : EIATTR_KPARAM_INFO
	.align		4
.L_15:
        /*0038*/ 	.byte	0x04, 0x17
        /*003a*/ 	.short	(.L_17 - .L_16)
.L_16:
        /*003c*/ 	.word	0x00000000
        /*0040*/ 	.short	0x0002
        /*0042*/ 	.short	0x0010
        /*0044*/ 	.byte	0x00, 0xf4, 0x21, 0x00


	//----- nvinfo : EIATTR_KPARAM_INFO
	.align		4
.L_17:
        /*0048*/ 	.byte	0x04, 0x17
        /*004a*/ 	.short	(.L_19 - .L_18)
.L_18:
        /*004c*/ 	.word	0x00000000
        /*0050*/ 	.short	0x0001
        /*0052*/ 	.short	0x0008
        /*0054*/ 	.byte	0x00, 0xf4, 0x21, 0x00


	//----- nvinfo : EIATTR_KPARAM_INFO
	.align		4
.L_19:
        /*0058*/ 	.byte	0x04, 0x17
        /*005a*/ 	.short	(.L_21 - .L_20)
.L_20:
        /*005c*/ 	.word	0x00000000
        /*0060*/ 	.short	0x0000
        /*0062*/ 	.short	0x0000
        /*0064*/ 	.byte	0x00, 0xf4, 0x21, 0x00


	//----- nvinfo : EIATTR_SPARSE_MMA_MASK
	.align		4
.L_21:
        /*0068*/ 	.byte	0x03, 0x50
        /*006a*/ 	.short	0x0000


	//----- nvinfo : EIATTR_MAXREG_COUNT
	.align		4
        /*006c*/ 	.byte	0x03, 0x1b
        /*006e*/ 	.short	0x00ff


	//----- nvinfo : EIATTR_EXIT_INSTR_OFFSETS
	.align		4
        /*0070*/ 	.byte	0x04, 0x1c
        /*0072*/ 	.short	(.L_23 - .L_22)


	//   ....[0]....
.L_22:
        /*0074*/ 	.word	0x000005a0


	//   ....[1]....
        /*0078*/ 	.word	0x000005c0


	//----- nvinfo : EIATTR_REQNTID
	.align		4
.L_23:
        /*007c*/ 	.byte	0x04, 0x10
        /*007e*/ 	.short	(.L_25 - .L_24)
.L_24:
        /*0080*/ 	.word	0x00000080
        /*0084*/ 	.word	0x00000001
        /*0088*/ 	.word	0x00000001


	//----- nvinfo : EIATTR_CBANK_PARAM_SIZE
	.align		4
.L_25:
        /*008c*/ 	.byte	0x03, 0x19
        /*008e*/ 	.short	0x002c


	//----- nvinfo : EIATTR_PARAM_CBANK
	.align		4
        /*0090*/ 	.byte	0x04, 0x0a
        /*0092*/ 	.short	(.L_27 - .L_26)
	.align		4
.L_26:
        /*0094*/ 	.word	index@(.nv.constant0.triton_poi_fused__softmax_4)
        /*0098*/ 	.short	0x0210
        /*009a*/ 	.short	0x002c


	//----- nvinfo : EIATTR_SW_WAR
	.align		4
.L_27:
        /*009c*/ 	.byte	0x04, 0x36
        /*009e*/ 	.short	(.L_29 - .L_28)
.L_28:
        /*00a0*/ 	.word	0x00000008
.L_29:


//--------------------- .nv.callgraph             --------------------------
	.section	.nv.callgraph,"",@"SHT_CUDA_CALLGRAPH"
	.align	4
	.sectionentsize	8
	.align		4
        /*0000*/ 	.word	0x00000000
	.align		4
        /*0004*/ 	.word	0xffffffff
	.align		4
        /*0008*/ 	.word	0x00000000
	.align		4
        /*000c*/ 	.word	0xfffffffe
	.align		4
        /*0010*/ 	.word	0x00000000
	.align		4
        /*0014*/ 	.word	0xfffffffd
	.align		4
        /*0018*/ 	.word	0x00000000
	.align		4
        /*001c*/ 	.word	0xfffffffc


//--------------------- .text.triton_poi_fused__softmax_4 --------------------------
	.section	.text.triton_poi_fused__softmax_4,"ax",@progbits
	.align	128
        .global         triton_poi_fused__softmax_4
        .type           triton_poi_fused__softmax_4,@function
        .size           triton_poi_fused__softmax_4,(.L_x_1 - triton_poi_fused__softmax_4)
        .other          triton_poi_fused__softmax_4,@"STO_CUDA_ENTRY STV_DEFAULT"
triton_poi_fused__softmax_4:
.text.triton_poi_fused__softmax_4:
[----:B------:R-:W0:Y:S01]  /*0000*/  LDC R1, c[0x0][0x28] ;  /* 0x00000a00ff017b82 */ /* 0x000e220000000800 */
[----:B------:R-:W1:Y:S07]  /*0010*/  S2R R0, SR_TID.X ;  /* 0x0000000000007919 */ /* 0x000e6e0000002100 */
[----:B------:R-:W2:Y:S01]  /*0020*/  LDC.64 R4, c[0x0][0x220] ;  /* 0x00008800ff047b82 */ /* 0x000ea20000000a00 */
[----:B------:R-:W-:Y:S01]  /*0030*/  ULDC.64 UR4, c[0x0][0x208] ;  /* 0x0000820000047ab9 */ /* 0x000fe20000000a00 */
[----:B------:R-:W-:Y:S01]  /*0040*/  CS2R R18, SRZ ;  /* 0x0000000000127805 */ /* 0x000fe2000001ff00 */
[----:B------:R-:W3:Y:S05]  /*0050*/  S2R R15, SR_CTAID.X ;  /* 0x00000000000f7919 */ /* 0x000eea0000002500 */
[----:B------:R-:W4:Y:S08]  /*0060*/  LDC.64 R6, c[0x0][0x218] ;  /* 0x00008600ff067b82 */ /* 0x000f300000000a00 */
[----:B------:R-:W5:Y:S01]  /*0070*/  LDC.64 R8, c[0x0][0x210] ;  /* 0x00008400ff087b82 */ /* 0x000f620000000a00 */
[----:B-1----:R-:W-:Y:S01]  /*0080*/  IMAD.SHL.U32 R0, R0, 0x2, RZ ;  /* 0x0000000200007824 */ /* 0x002fe200078e00ff */
[----:B---3--:R-:W-:-:S04]  /*0090*/  SHF.R.S32.HI R14, RZ, 0x17, R15 ;  /* 0x00000017ff0e7819 */ /* 0x008fc8000001140f */
[----:B------:R-:W-:Y:S02]  /*00a0*/  LOP3.LUT R0, R0, 0xfe, RZ, 0xc0, !PT ;  /* 0x000000fe00007812 */ /* 0x000fe400078ec0ff */
[----:B------:R-:W-:-:S03]  /*00b0*/  SGXT R14, R14, 0x1 ;  /* 0x000000010e0e781a */ /* 0x000fc60000000200 */
[----:B------:R-:W-:-:S05]  /*00c0*/  IMAD R15, R15, 0x100, R0 ;  /* 0x000001000f0f7824 */ /* 0x000fca00078e0200 */
[C---:B------:R-:W-:Y:S02]  /*00d0*/  LEA.HI R2, R14.reuse, R15, RZ, 0x2 ;  /* 0x0000000f0e027211 */ /* 0x040fe400078f10ff */
[----:B------:R-:W-:Y:S02]  /*00e0*/  IADD3 R3, R15, 0x1, RZ ;  /* 0x000000010f037810 */ /* 0x000fe40007ffe0ff */
[----:B------:R-:W-:Y:S02]  /*00f0*/  SHF.R.S32.HI R17, RZ, 0x2, R2 ;  /* 0x00000002ff117819 */ /* 0x000fe40000011402 */
[----:B------:R-:W-:Y:S02]  /*0100*/  LEA.HI R0, R14, R3, RZ, 0x2 ;  /* 0x000000030e007211 */ /* 0x000fe400078f10ff */
[C---:B------:R-:W-:Y:S01]  /*0110*/  LEA.HI R11, R17.reuse, R17, RZ, 0x2 ;  /* 0x00000011110b7211 */ /* 0x040fe200078f10ff */
[----:B------:R-:W-:Y:S01]  /*0120*/  HFMA2.MMA R20, -RZ, RZ, 0, 0 ;  /* 0x00000000ff147435 */ /* 0x000fe200000001ff */
[----:B------:R-:W-:Y:S01]  /*0130*/  LOP3.LUT R10, R0, 0x3ffffffc, RZ, 0xc0, !PT ;  /* 0x3ffffffc000a7812 */ /* 0x000fe200078ec0ff */
[----:B--2---:R-:W-:Y:S01]  /*0140*/  IMAD.WIDE R4, R17, 0x4, R4 ;  /* 0x0000000411047825 */ /* 0x004fe200078e0204 */
[----:B------:R-:W-:-:S02]  /*0150*/  LEA.HI R0, R14, R15, RZ, 0x6 ;  /* 0x0000000f0e007211 */ /* 0x000fc400078f30ff */
[----:B------:R-:W-:Y:S01]  /*0160*/  LOP3.LUT R12, R11, 0xfffffffc, RZ, 0xc0, !PT ;  /* 0xfffffffc0b0c7812 */ /* 0x000fe200078ec0ff */
[----:B------:R-:W-:Y:S01]  /*0170*/  IMAD.IADD R10, R3, 0x1, -R10 ;  /* 0x00000001030a7824 */ /* 0x000fe200078e0a0a */
[----:B------:R-:W-:Y:S02]  /*0180*/  SHF.R.S32.HI R16, RZ, 0x6, R0 ;  /* 0x00000006ff107819 */ /* 0x000fe40000011400 */
[----:B------:R-:W-:Y:S02]  /*0190*/  CS2R R22, SRZ ;  /* 0x0000000000167805 */ /* 0x000fe4000001ff00 */
[----:B------:R-:W-:Y:S01]  /*01a0*/  IADD3 R13, R17, -R12, RZ ;  /* 0x8000000c110d7210 */ /* 0x000fe20007ffe0ff */
[----:B-----5:R-:W-:Y:S01]  /*01b0*/  IMAD.WIDE R8, R17, 0x4, R8 ;  /* 0x0000000411087825 */ /* 0x020fe200078e0208 */
[----:B------:R-:W-:Y:S02]  /*01c0*/  LOP3.LUT R12, R2, 0xfffffffc, RZ, 0xc0, !PT ;  /* 0xfffffffc020c7812 */ /* 0x000fe400078ec0ff */
[----:B------:R-:W-:Y:S01]  /*01d0*/  ISETP.GE.AND P6, PT, R15, 0x100, PT ;  /* 0x000001000f00780c */ /* 0x000fe20003fc6270 */
[----:B------:R-:W-:Y:S01]  /*01e0*/  IMAD R11, R16, 0x10, R13 ;  /* 0x00000010100b7824 */ /* 0x000fe200078e020d */
[----:B------:R-:W-:Y:S01]  /*01f0*/  IADD3 R12, R15, -R12, RZ ;  /* 0x8000000c0f0c7210 */ /* 0x000fe20007ffe0ff */
[----:B------:R-:W1:Y:S01]  /*0200*/  LDC.64 R2, c[0x0][0x228] ;  /* 0x00008a00ff027b82 */ /* 0x000e620000000a00 */
[----:B------:R-:W-:-:S02]  /*0210*/  IMAD.MOV.U32 R16, RZ, RZ, RZ ;  /* 0x000000ffff107224 */ /* 0x000fc400078e00ff */
[----:B------:R-:W-:Y:S01]  /*0220*/  LEA R21, R10, R11, 0x2 ;  /* 0x0000000b0a157211 */ /* 0x000fe200078e10ff */
[----:B------:R-:W-:-:S04]  /*0230*/  IMAD R11, R12, 0x4, R11 ;  /* 0x000000040c0b7824 */ /* 0x000fc800078e020b */
[--C-:B----4-:R-:W-:Y:S02]  /*0240*/  IMAD.WIDE R10, R11, 0x4, R6.reuse ;  /* 0x000000040b0a7825 */ /* 0x110fe400078e0206 */
[----:B------:R-:W2:Y:S02]  /*0250*/  @!P6 LDG.E.EL R16, desc[UR4][R4.64] ;  /* 0x000000040410e981 */ /* 0x000ea4000c2e1900 */
[----:B------:R-:W-:Y:S02]  /*0260*/  IMAD.WIDE R6, R21, 0x4, R6 ;  /* 0x0000000415067825 */ /* 0x000fe400078e0206 */
[----:B------:R3:W4:Y:S02]  /*0270*/  @!P6 LDG.E.EL R20, desc[UR4][R4.64] ;  /* 0x000000040414e981 */ /* 0x000724000c2e1900 */
[----:B------:R-:W-:Y:S02]  /*0280*/  IMAD.MOV.U32 R21, RZ, RZ, RZ ;  /* 0x000000ffff157224 */ /* 0x000fe400078e00ff */
[----:B------:R-:W5:Y:S04]  /*0290*/  @!P6 LDG.E.EL R18, desc[UR4][R10.64] ;  /* 0x000000040a12e981 */ /* 0x000f68000c2e1900 */
[----:B------:R-:W5:Y:S04]  /*02a0*/  @!P6 LDG.E.EL R19, desc[UR4][R8.64] ;  /* 0x000000040813e981 */ /* 0x000f68000c2e1900 */
[----:B------:R-:W5:Y:S04]  /*02b0*/  @!P6 LDG.E.EL R22, desc[UR4][R6.64] ;  /* 0x000000040616e981 */ /* 0x000f68000c2e1900 */
[----:B------:R-:W5:Y:S01]  /*02c0*/  @!P6 LDG.E.EL R21, desc[UR4][R8.64] ;  /* 0x000000040815e981 */ /* 0x000f62000c2e1900 */
[----:B-1----:R-:W-:Y:S01]  /*02d0*/  IMAD.WIDE R2, R17, 0x4, R2 ;  /* 0x0000000411027825 */ /* 0x002fe200078e0202 */
[----:B------:R-:W-:-:S04]  /*02e0*/  MOV R17, RZ ;  /* 0x000000ff00117202 */ /* 0x000fc80000000f00 */
[----:B------:R-:W5:Y:S04]  /*02f0*/  @!P6 LDG.E.EL R23, desc[UR4][R2.64] ;  /* 0x000000040217e981 */ /* 0x000f68000c2e1900 */
[----:B------:R1:W5:Y:S01]  /*0300*/  @!P6 LDG.E.EL R17, desc[UR4][R2.64] ;  /* 0x000000040211e981 */ /* 0x000362000c2e1900 */
[----:B------:R-:W-:-:S04]  /*0310*/  LEA.HI R14, R14, R15, RZ, 0x4 ;  /* 0x0000000f0e0e7211 */ /* 0x000fc800078f20ff */
[----:B------:R-:W-:-:S04]  /*0320*/  SHF.R.S32.HI R14, RZ, 0x4, R14 ;  /* 0x00000004ff0e7819 */ /* 0x000fc8000001140e */
[----:B---3--:R-:W-:Y:S01]  /*0330*/  LEA.HI R4, R14, R14, RZ, 0x2 ;  /* 0x0000000e0e047211 */ /* 0x008fe200078f10ff */
[----:B-1----:R-:W1:Y:S01]  /*0340*/  LDC.64 R2, c[0x0][0x230] ;  /* 0x00008c00ff027b82 */ /* 0x002e620000000a00 */
[----:B0-----:R-:W-:-:S05]  /*0350*/  LOP3.LUT R9, R0, 0xffffffc0, RZ, 0xc0, !PT ;  /* 0xffffffc000097812 */ /* 0x001fca00078ec0ff */
[----:B------:R-:W-:Y:S01]  /*0360*/  IMAD.IADD R12, R12, 0x1, R9 ;  /* 0x000000010c0c7824 */ /* 0x000fe200078e0209 */
[----:B--2---:R-:W-:Y:S02]  /*0370*/  LOP3.LUT R11, R16, 0x80000000, RZ, 0x3c, !PT ;  /* 0x80000000100b7812 */ /* 0x004fe400078e3cff */
[----:B----4-:R-:W-:-:S03]  /*0380*/  LOP3.LUT R5, R20, 0x80000000, RZ, 0x3c, !PT ;  /* 0x8000000014057812 */ /* 0x010fc600078e3cff */
[----:B-----5:R-:W-:-:S04]  /*0390*/  FFMA R18, R18, R19, R11 ;  /* 0x0000001312127223 */ /* 0x020fc8000000000b */
[----:B------:R-:W-:Y:S01]  /*03a0*/  FMUL R18, R18, 1.4426950216293334961 ;  /* 0x3fb8aa3b12127820 */ /* 0x000fe20000400000 */
[----:B------:R-:W-:-:S04]  /*03b0*/  FFMA R21, R22, R21, R5 ;  /* 0x0000001516157223 */ /* 0x000fc80000000005 */
[----:B------:R-:W-:Y:S01]  /*03c0*/  FMUL R21, R21, 1.4426950216293334961 ;  /* 0x3fb8aa3b15157820 */ /* 0x000fe20000400000 */
[----:B------:R-:W-:-:S04]  /*03d0*/  FSETP.GEU.AND P2, PT, R18, -126, PT ;  /* 0xc2fc00001200780b */ /* 0x000fc80003f4e000 */
[----:B------:R-:W-:Y:S02]  /*03e0*/  FSETP.GEU.AND P3, PT, R21, -126, PT ;  /* 0xc2fc00001500780b */ /* 0x000fe40003f6e000 */
[----:B------:R-:W-:Y:S02]  /*03f0*/  FSETP.GT.AND P0, PT, |R23|, 8.50705917302346158658e+37, PT ;  /* 0x7e8000001700780b */ /* 0x000fe40003f04200 */
[----:B------:R-:W-:Y:S02]  /*0400*/  FSETP.GT.AND P1, PT, |R17|, 8.50705917302346158658e+37, PT ;  /* 0x7e8000001100780b */ /* 0x000fe40003f24200 */
[----:B------:R-:W-:Y:S02]  /*0410*/  FSETP.GEU.AND P4, PT, |R23|, 1.175494350822287508e-38, PT ;  /* 0x008000001700780b */ /* 0x000fe40003f8e200 */
[----:B------:R-:W-:Y:S01]  /*0420*/  FSETP.GEU.AND P5, PT, |R17|, 1.175494350822287508e-38, PT ;  /* 0x008000001100780b */ /* 0x000fe20003fae200 */
[----:B------:R-:W-:-:S04]  /*0430*/  @!P2 FMUL R18, R18, 0.5 ;  /* 0x3f0000001212a820 */ /* 0x000fc80000400000 */
[----:B------:R-:W-:Y:S02]  /*0440*/  @!P3 FMUL R21, R21, 0.5 ;  /* 0x3f0000001515b820 */ /* 0x000fe40000400000 */
[----:B------:R-:W0:Y:S01]  /*0450*/  MUFU.EX2 R18, R18 ;  /* 0x0000001200127308 */ /* 0x000e220000000800 */
[----:B------:R-:W-:Y:S01]  /*0460*/  @P0 FMUL R23, R23, 0.25 ;  /* 0x3e80000017170820 */ /* 0x000fe20000400000 */
[----:B------:R-:W-:-:S06]  /*0470*/  @P1 FMUL R17, R17, 0.25 ;  /* 0x3e80000011111820 */ /* 0x000fcc0000400000 */
[----:B------:R-:W2:Y:S01]  /*0480*/  MUFU.EX2 R21, R21 ;  /* 0x0000001500157308 */ /* 0x000ea20000000800 */
[----:B------:R-:W-:Y:S01]  /*0490*/  @!P4 FMUL R23, R23, 16777216 ;  /* 0x4b8000001717c820 */ /* 0x000fe20000400000 */
[----:B------:R-:W-:Y:S01]  /*04a0*/  LOP3.LUT R5, R4, 0x3ffffffc, RZ, 0xc0, !PT ;  /* 0x3ffffffc04057812 */ /* 0x000fe200078ec0ff */
[----:B------:R-:W-:-:S03]  /*04b0*/  @!P5 FMUL R17, R17, 16777216 ;  /* 0x4b8000001111d820 */ /* 0x000fc60000400000 */
[----:B------:R-:W-:Y:S02]  /*04c0*/  IADD3 R5, R14, -R5, RZ ;  /* 0x800000050e057210 */ /* 0x000fe40007ffe0ff */
[----:B------:R-:W3:Y:S01]  /*04d0*/  MUFU.RCP R7, R23 ;  /* 0x0000001700077308 */ /* 0x000ee20000001000 */
[----:B0-----:R-:W-:Y:S02]  /*04e0*/  @!P2 FMUL R18, R18, R18 ;  /* 0x000000121212a220 */ /* 0x001fe40000400000 */
[----:B------:R-:W-:-:S05]  /*04f0*/  IMAD R12, R5, 0x4, R12 ;  /* 0x00000004050c7824 */ /* 0x000fca00078e020c */
[----:B------:R-:W0:Y:S01]  /*0500*/  MUFU.RCP R0, R17 ;  /* 0x0000001100007308 */ /* 0x000e220000001000 */
[----:B--2---:R-:W-:Y:S01]  /*0510*/  @!P3 FMUL R21, R21, R21 ;  /* 0x000000151515b220 */ /* 0x004fe20000400000 */
[----:B------:R-:W-:-:S03]  /*0520*/  @P0 FMUL R18, R18, 0.25 ;  /* 0x3e80000012120820 */ /* 0x000fc60000400000 */
[----:B------:R-:W-:Y:S01]  /*0530*/  @P1 FMUL R21, R21, 0.25 ;  /* 0x3e80000015151820 */ /* 0x000fe20000400000 */
[----:B------:R-:W-:Y:S01]  /*0540*/  LEA R13, R13, R12, 0x4 ;  /* 0x0000000c0d0d7211 */ /* 0x000fe200078e20ff */
[----:B------:R-:W-:Y:S02]  /*0550*/  @!P4 FMUL R18, R18, 16777216 ;  /* 0x4b8000001212c820 */ /* 0x000fe40000400000 */
[----:B------:R-:W-:Y:S02]  /*0560*/  @!P5 FMUL R21, R21, 16777216 ;  /* 0x4b8000001515d820 */ /* 0x000fe40000400000 */
[----:B-1----:R-:W-:-:S04]  /*0570*/  IMAD.WIDE R2, R13, 0x4, R2 ;  /* 0x000000040d027825 */ /* 0x002fc800078e0202 */
[----:B---3--:R-:W-:Y:S01]  /*0580*/  FMUL R18, R7, R18 ;  /* 0x0000001207127220 */ /* 0x008fe20000400000 */
[----:B0-----:R-:W-:Y:S01]  /*0590*/  FMUL R19, R0, R21 ;  /* 0x0000001500137220 */ /* 0x001fe20000400000 */
[----:B------:R-:W-:Y:S06]  /*05a0*/  @P6 EXIT ;  /* 0x000000000000694d */ /* 0x000fec0003800000 */
[----:B------:R-:W-:Y:S01]  /*05b0*/  STG.E.64 desc[UR4][R2.64], R18 ;  /* 0x0000001202007986 */ /* 0x000fe2000c101b04 */
[----:B------:R-:W-:Y:S05]  /*05c0*/  EXIT ;  /* 0x000000000000794d */ /* 0x000fea0003800000 */
.L_x_0:
[----:B------:R-:W-:-:S00]  /*05d0*/  BRA `(.L_x_0) ;  /* 0xfffffffc00fc7947 */ /* 0x000fc0000383ffff */
[----:B------:R-:W-:-:S00]  /*05e0*/  NOP ;  /* 0x0000000000007918 */ /* 0x000fc00000000000 */
        /* <DEDUP_REMOVED lines=9> */
.L_x_1:


//--------------------- .nv.constant0.triton_poi_fused__softmax_4 --------------------------
	.section	.nv.constant0.triton_poi_fused__softmax_4,"a",@progbits
	.sectionflags	@""
	.align	4
.nv.constant0.triton_poi_fused__softmax_4:
	.zero		572
